//
// Generated by NVIDIA NVVM Compiler
//
// Compiler Build ID: CL-36424714
// Cuda compilation tools, release 13.0, V13.0.88
// Based on NVVM 20.0.0
//

.version 9.0
.target sm_100
.address_size 64

	// .globl	_Z3addPlS_S_

.visible .entry _Z3addPlS_S_(
	.param .u64 .ptr .align 1 _Z3addPlS_S__param_0,
	.param .u64 .ptr .align 1 _Z3addPlS_S__param_1,
	.param .u64 .ptr .align 1 _Z3addPlS_S__param_2
)
{
	.reg .b32 	%r<5>;
	.reg .b64 	%rd<14>;

	ld.param.u64 	%rd1, [_Z3addPlS_S__param_0];
	ld.param.u64 	%rd2, [_Z3addPlS_S__param_1];
	ld.param.u64 	%rd3, [_Z3addPlS_S__param_2];
	cvta.to.global.u64 	%rd4, %rd3;
	cvta.to.global.u64 	%rd5, %rd2;
	cvta.to.global.u64 	%rd6, %rd1;
	mov.u32 	%r1, %tid.x;
	mov.u32 	%r2, %ctaid.x;
	mov.u32 	%r3, %ntid.x;
	mad.lo.s32 	%r4, %r2, %r3, %r1;
	mul.wide.s32 	%rd7, %r4, 8;
	add.s64 	%rd8, %rd6, %rd7;
	ld.global.u64 	%rd9, [%rd8];
	add.s64 	%rd10, %rd5, %rd7;
	ld.global.u64 	%rd11, [%rd10];
	add.s64 	%rd12, %rd11, %rd9;
	add.s64 	%rd13, %rd4, %rd7;
	st.global.u64 	[%rd13], %rd12;
	ret;

}


// ===== COMPILED SASS (sm_100) =====

	.target	sm_100

	.elftype	@"ET_EXEC"


//--------------------- .note.nv.tkinfo           --------------------------
	.section	.note.nv.tkinfo,"",@"SHT_NOTE"
	.sectionflags	@"SHF_NOTE_NV_TKINFO"
	.tkinfo
        /*0018*/ 	.word	0x00000002
        /*0030*/ 	.string	""
        /*0030*/ 	.string	"ptxas"
        /*0030*/ 	.string	"Cuda compilation tools, release 13.0, V13.0.88"
        /*0030*/ 	.string	"Build cuda_13.0.r13.0/compiler.36424714_0"
        /*0030*/ 	.string	"-arch sm_100 -m 64 "



//--------------------- .note.nv.cuinfo           --------------------------
	.section	.note.nv.cuinfo,"",@"SHT_NOTE"
	.sectionflags	@"SHF_NOTE_NV_CUINFO"
        /*0018*/ 	.short	0x0002
        /*001a*/ 	.short	0x0064
        /*001c*/ 	.short	0x0082
	.zero		2


//--------------------- .nv.info                  --------------------------
	.section	.nv.info,"",@"SHT_CUDA_INFO"
	.align	4


	//----- nvinfo : EIATTR_REGCOUNT
	.align		4
        /*0000*/ 	.byte	0x04, 0x2f
        /*0002*/ 	.short	(.L_1 - .L_0)
	.align		4
.L_0:
        /*0004*/ 	.word	index@(_Z3addPlS_S_)
        /*0008*/ 	.word	0x0000000e


	//----- nvinfo : EIATTR_FRAME_SIZE
	.align		4
.L_1:
        /*000c*/ 	.byte	0x04, 0x11
        /*000e*/ 	.short	(.L_3 - .L_2)
	.align		4
.L_2:
        /*0010*/ 	.word	index@(_Z3addPlS_S_)
        /*0014*/ 	.word	0x00000000


	//----- nvinfo : EIATTR_MIN_STACK_SIZE
	.align		4
.L_3:
        /*0018*/ 	.byte	0x04, 0x12
        /*001a*/ 	.short	(.L_5 - .L_4)
	.align		4
.L_4:
        /*001c*/ 	.word	index@(_Z3addPlS_S_)
        /*0020*/ 	.word	0x00000000
.L_5:


//--------------------- .nv.compat                --------------------------
	.section	.nv.compat,"",@"SHT_CUDA_COMPAT_INFO"
	.align	4
        /*0000*/ 	.byte	0x02, 0x09, 0x00, 0x00, 0x02, 0x02, 0x01, 0x00, 0x02, 0x05, 0x05, 0x00, 0x03, 0x07, 0x01, 0x01
        /*0010*/ 	.byte	0x02, 0x03, 0x00, 0x00, 0x02, 0x06, 0x01, 0x00, 0x04, 0x0b, 0x08, 0x00, 0x09, 0x00, 0x00, 0x00
        /*0020*/ 	.byte	0x00, 0x00, 0x00, 0x00


//--------------------- .nv.info._Z3addPlS_S_     --------------------------
	.section	.nv.info._Z3addPlS_S_,"",@"SHT_CUDA_INFO"
	.sectionflags	@""
	.align	4


	//----- nvinfo : EIATTR_CUDA_API_VERSION
	.align		4
        /*0000*/ 	.byte	0x04, 0x37
        /*0002*/ 	.short	(.L_7 - .L_6)
.L_6:
        /*0004*/ 	.word	0x00000082


	//----- nvinfo : EIATTR_KPARAM_INFO
	.align		4
.L_7:
        /*0008*/ 	.byte	0x04, 0x17
        /*000a*/ 	.short	(.L_9 - .L_8)
.L_8:
        /*000c*/ 	.word	0x00000000
        /*0010*/ 	.short	0x0002
        /*0012*/ 	.short	0x0010
        /*0014*/ 	.byte	0x00, 0xf5, 0x21, 0x00


	//----- nvinfo : EIATTR_KPARAM_INFO
	.align		4
.L_9:
        /*0018*/ 	.byte	0x04, 0x17
        /*001a*/ 	.short	(.L_11 - .L_10)
.L_10:
        /*001c*/ 	.word	0x00000000
        /*0020*/ 	.short	0x0001
        /*0022*/ 	.short	0x0008
        /*0024*/ 	.byte	0x00, 0xf5, 0x21, 0x00


	//----- nvinfo : EIATTR_KPARAM_INFO
	.align		4
.L_11:
        /*0028*/ 	.byte	0x04, 0x17
        /*002a*/ 	.short	(.L_13 - .L_12)
.L_12:
        /*002c*/ 	.word	0x00000000
        /*0030*/ 	.short	0x0000
        /*0032*/ 	.short	0x0000
        /*0034*/ 	.byte	0x00, 0xf5, 0x21, 0x00


	//----- nvinfo : EIATTR_SPARSE_MMA_MASK
	.align		4
.L_13:
        /*0038*/ 	.byte	0x03, 0x50
        /*003a*/ 	.short	0x0000


	//----- nvinfo : EIATTR_MAXREG_COUNT
	.align		4
        /*003c*/ 	.byte	0x03, 0x1b
        /*003e*/ 	.short	0x00ff


	//----- nvinfo : EIATTR_MERCURY_ISA_VERSION
	.align		4
        /*0040*/ 	.byte	0x03, 0x5f
        /*0042*/ 	.short	0x0101


	//----- nvinfo : EIATTR_VRC_CTA_INIT_COUNT
	.align		4
        /*0044*/ 	.byte	0x02, 0x4a
	.zero		1
	.zero		1


	//----- nvinfo : EIATTR_EXIT_INSTR_OFFSETS
	.align		4
        /*0048*/ 	.byte	0x04, 0x1c
        /*004a*/ 	.short	(.L_15 - .L_14)


	//   ....[0]....
.L_14:
        /*004c*/ 	.word	0x00000110


	//----- nvinfo : EIATTR_CBANK_PARAM_SIZE
	.align		4
.L_15:
        /*0050*/ 	.byte	0x03, 0x19
        /*0052*/ 	.short	0x0018


	//----- nvinfo : EIATTR_PARAM_CBANK
	.align		4
        /*0054*/ 	.byte	0x04, 0x0a
        /*0056*/ 	.short	(.L_17 - .L_16)
	.align		4
.L_16:
        /*0058*/ 	.word	index@(.nv.constant0._Z3addPlS_S_)
        /*005c*/ 	.short	0x0380
        /*005e*/ 	.short	0x0018


	//----- nvinfo : EIATTR_SW_WAR
	.align		4
.L_17:
        /*0060*/ 	.byte	0x04, 0x36
        /*0062*/ 	.short	(.L_19 - .L_18)
.L_18:
        /*0064*/ 	.word	0x00000008
.L_19:


//--------------------- .nv.callgraph             --------------------------
	.section	.nv.callgraph,"",@"SHT_CUDA_CALLGRAPH"
	.align	4
	.sectionentsize	8
	.align		4
        /*0000*/ 	.word	0x00000000
	.align		4
        /*0004*/ 	.word	0xffffffff
	.align		4
        /*0008*/ 	.word	0x00000000
	.align		4
        /*000c*/ 	.word	0xfffffffe
	.align		4
        /*0010*/ 	.word	0x00000000
	.align		4
        /*0014*/ 	.word	0xfffffffd
	.align		4
        /*0018*/ 	.word	0x00000000
	.align		4
        /*001c*/ 	.word	0xfffffffc


//--------------------- .text._Z3addPlS_S_        --------------------------
	.section	.text._Z3addPlS_S_,"ax",@progbits
	.align	128
        .global         _Z3addPlS_S_
        .type           _Z3addPlS_S_,@function
        .size           _Z3addPlS_S_,(.L_x_1 - _Z3addPlS_S_)
        .other          _Z3addPlS_S_,@"STO_CUDA_ENTRY STV_DEFAULT"
_Z3addPlS_S_:
.text._Z3addPlS_S_:
[----:B------:R-:W-:Y:S01]  /*0000*/  LDC R1, c[0x0][0x37c] ;  /* 0x0000df00ff017b82 */ /* 0x000fe20000000800 */
[----:B------:R-:W0:Y:S07]  /*0010*/  S2R R11, SR_TID.X ;  /* 0x00000000000b7919 */ /* 0x000e2e0000002100 */
[----:B------:R-:W0:Y:S01]  /*0020*/  S2UR UR6, SR_CTAID.X ;  /* 0x00000000000679c3 */ /* 0x000e220000002500 */
[----:B------:R-:W1:Y:S07]  /*0030*/  LDCU.64 UR4, c[0x0][0x358] ;  /* 0x00006b00ff0477ac */ /* 0x000e6e0008000a00 */
[----:B------:R-:W0:Y:S08]  /*0040*/  LDC R0, c[0x0][0x360] ;  /* 0x0000d800ff007b82 */ /* 0x000e300000000800 */
[----:B------:R-:W2:Y:S08]  /*0050*/  LDC.64 R2, c[0x0][0x380] ;  /* 0x0000e000ff027b82 */ /* 0x000eb00000000a00 */
[----:B------:R-:W3:Y:S01]  /*0060*/  LDC.64 R4, c[0x0][0x388] ;  /* 0x0000e200ff047b82 */ /* 0x000ee20000000a00 */
[----:B0-----:R-:W-:-:S07]  /*0070*/  IMAD R11, R0, UR6, R11 ;  /* 0x00000006000b7c24 */ /* 0x001fce000f8e020b */
[----:B------:R-:W0:Y:S01]  /*0080*/  LDC.64 R6, c[0x0][0x390] ;  /* 0x0000e400ff067b82 */ /* 0x000e220000000a00 */
[----:B--2---:R-:W-:-:S06]  /*0090*/  IMAD.WIDE R2, R11, 0x8, R2 ;  /* 0x000000080b027825 */ /* 0x004fcc00078e0202 */
[----:B-1----:R-:W2:Y:S01]  /*00a0*/  LDG.E.64 R2, desc[UR4][R2.64] ;  /* 0x0000000402027981 */ /* 0x002ea2000c1e1b00 */
[----:B---3--:R-:W-:-:S06]  /*00b0*/  IMAD.WIDE R4, R11, 0x8, R4 ;  /* 0x000000080b047825 */ /* 0x008fcc00078e0204 */
[----:B------:R-:W2:Y:S01]  /*00c0*/  LDG.E.64 R4, desc[UR4][R4.64] ;  /* 0x0000000404047981 */ /* 0x000ea2000c1e1b00 */
[----:B0-----:R-:W-:Y:S01]  /*00d0*/  IMAD.WIDE R6, R11, 0x8, R6 ;  /* 0x000000080b067825 */ /* 0x001fe200078e0206 */
[----:B--2---:R-:W-:-:S04]  /*00e0*/  IADD3 R8, P0, PT, R2, R4, RZ ;  /* 0x0000000402087210 */ /* 0x004fc80007f1e0ff */
[----:B------:R-:W-:-:S05]  /*00f0*/  IADD3.X R9, PT, PT, R3, R5, RZ, P0, !PT ;  /* 0x0000000503097210 */ /* 0x000fca00007fe4ff */
[----:B------:R-:W-:Y:S01]  /*0100*/  STG.E.64 desc[UR4][R6.64], R8 ;  /* 0x0000000806007986 */ /* 0x000fe2000c101b04 */
[----:B------:R-:W-:Y:S05]  /*0110*/  EXIT ;  /* 0x000000000000794d */ /* 0x000fea0003800000 */
.L_x_0:
[----:B------:R-:W-:-:S00]  /*0120*/  BRA `(.L_x_0) ;  /* 0xfffffffc00fc7947 */ /* 0x000fc0000383ffff */
[----:B------:R-:W-:-:S00]  /*0130*/  NOP ;  /* 0x0000000000007918 */ /* 0x000fc00000000000 */
        /* <DEDUP_REMOVED lines=12> */
.L_x_1:


//--------------------- .nv.shared.reserved.0     --------------------------
	.section	.nv.shared.reserved.0,"aw",@nobits
	.weak		__nv_reservedSMEM_offset_0_alias
	.size		__nv_reservedSMEM_offset_0_alias, 0, 64
	.other		__nv_reservedSMEM_offset_0_alias,@"STO_CUDA_RESERVED_SHARED STV_DEFAULT"
__nv_reservedSMEM_offset_0_alias:
	.zero		0
	.zero		64


//--------------------- .nv.constant0._Z3addPlS_S_ --------------------------
	.section	.nv.constant0._Z3addPlS_S_,"a",@progbits
	.sectionflags	@""
	.align	4
.nv.constant0._Z3addPlS_S_:
	.zero		920


//--------------------- SYMBOLS --------------------------

	.type		.nv.reservedSmem.offset0,@object
	.size		.nv.reservedSmem.offset0,0x4
